	.headerflags	@"EF_CUDA_TEXMODE_UNIFIED EF_CUDA_64BIT_ADDRESS EF_CUDA_ACCELERATORS EF_CUDA_SM90 EF_CUDA_VIRTUAL_SM(EF_CUDA_SM90)"
	.elftype	@"ET_EXEC"


//--------------------- .nv.info                  --------------------------
	.section	.nv.info,"",@"SHT_CUDA_INFO"
	.align	4


	//----- nvinfo : EIATTR_REGCOUNT
	.align		4
        /*0000*/ 	.byte	0x04, 0x2f
        /*0002*/ 	.short	(.L_1 - .L_0)
	.align		4
.L_0:
        /*0004*/ 	.word	index@(triton_poi_fused_convolution_relu_4)
        /*0008*/ 	.word	0x00000020


	//----- nvinfo : EIATTR_MIN_STACK_SIZE
	.align		4
.L_1:
        /*000c*/ 	.byte	0x04, 0x12
        /*000e*/ 	.short	(.L_3 - .L_2)
	.align		4
.L_2:
        /*0010*/ 	.word	index@(triton_poi_fused_convolution_relu_4)
        /*0014*/ 	.word	0x00000000


	//----- nvinfo : EIATTR_FRAME_SIZE
	.align		4
.L_3:
        /*0018*/ 	.byte	0x04, 0x11
        /*001a*/ 	.short	(.L_5 - .L_4)
	.align		4
.L_4:
        /*001c*/ 	.word	index@(triton_poi_fused_convolution_relu_4)
        /*0020*/ 	.word	0x00000000


	//----- nvinfo : EIATTR_MIN_STACK_SIZE
	.align		4
.L_5:
        /*0024*/ 	.byte	0x04, 0x12
        /*0026*/ 	.short	(.L_7 - .L_6)
	.align		4
.L_6:
        /*0028*/ 	.word	index@(triton_poi_fused_convolution_relu_4)
        /*002c*/ 	.word	0x00000000
.L_7:


//--------------------- .nv.info.triton_poi_fused_convolution_relu_4 --------------------------
	.section	.nv.info.triton_poi_fused_convolution_relu_4,"",@"SHT_CUDA_INFO"
	.sectionflags	@""
	.align	4


	//----- nvinfo : EIATTR_CUDA_API_VERSION
	.align		4
        /*0000*/ 	.byte	0x04, 0x37
        /*0002*/ 	.short	(.L_9 - .L_8)
.L_8:
        /*0004*/ 	.word	0x0000007c


	//----- nvinfo : EIATTR_KPARAM_INFO
	.align		4
.L_9:
        /*0008*/ 	.byte	0x04, 0x17
        /*000a*/ 	.short	(.L_11 - .L_10)
.L_10:
        /*000c*/ 	.word	0x00000000
        /*0010*/ 	.short	0x0004
        /*0012*/ 	.short	0x001c
        /*0014*/ 	.byte	0x00, 0xf0, 0x11, 0x00


	//----- nvinfo : EIATTR_KPARAM_INFO
	.align		4
.L_11:
        /*0018*/ 	.byte	0x04, 0x17
        /*001a*/ 	.short	(.L_13 - .L_12)
.L_12:
        /*001c*/ 	.word	0x00000000
        /*0020*/ 	.short	0x0003
        /*0022*/ 	.short	0x0018
        /*0024*/ 	.byte	0x00, 0xf0, 0x11, 0x00


	//----- nvinfo : EIATTR_KPARAM_INFO
	.align		4
.L_13:
        /*0028*/ 	.byte	0x04, 0x17
        /*002a*/ 	.short	(.L_15 - .L_14)
.L_14:
        /*002c*/ 	.word	0x00000000
        /*0030*/ 	.short	0x0002
        /*0032*/ 	.short	0x0010
        /*0034*/ 	.byte	0x00, 0xf4, 0x21, 0x00


	//----- nvinfo : EIATTR_KPARAM_INFO
	.align		4
.L_15:
        /*0038*/ 	.byte	0x04, 0x17
        /*003a*/ 	.short	(.L_17 - .L_16)
.L_16:
        /*003c*/ 	.word	0x00000000
        /*0040*/ 	.short	0x0001
        /*0042*/ 	.short	0x0008
        /*0044*/ 	.byte	0x00, 0xf4, 0x21, 0x00


	//----- nvinfo : EIATTR_KPARAM_INFO
	.align		4
.L_17:
        /*0048*/ 	.byte	0x04, 0x17
        /*004a*/ 	.short	(.L_19 - .L_18)
.L_18:
        /*004c*/ 	.word	0x00000000
        /*0050*/ 	.short	0x0000
        /*0052*/ 	.short	0x0000
        /*0054*/ 	.byte	0x00, 0xf4, 0x21, 0x00


	//----- nvinfo : EIATTR_SPARSE_MMA_MASK
	.align		4
.L_19:
        /*0058*/ 	.byte	0x03, 0x50
        /*005a*/ 	.short	0x0000


	//----- nvinfo : EIATTR_MAXREG_COUNT
	.align		4
        /*005c*/ 	.byte	0x03, 0x1b
        /*005e*/ 	.short	0x00ff


	//----- nvinfo : EIATTR_EXIT_INSTR_OFFSETS
	.align		4
        /*0060*/ 	.byte	0x04, 0x1c
        /*0062*/ 	.short	(.L_21 - .L_20)


	//   ....[0]....
.L_20:
        /*0064*/ 	.word	0x00000d00


	//   ....[1]....
        /*0068*/ 	.word	0x00000d20


	//----- nvinfo : EIATTR_REQNTID
	.align		4
.L_21:
        /*006c*/ 	.byte	0x04, 0x10
        /*006e*/ 	.short	(.L_23 - .L_22)
.L_22:
        /*0070*/ 	.word	0x00000100
        /*0074*/ 	.word	0x00000001
        /*0078*/ 	.word	0x00000001


	//----- nvinfo : EIATTR_CBANK_PARAM_SIZE
	.align		4
.L_23:
        /*007c*/ 	.byte	0x03, 0x19
        /*007e*/ 	.short	0x0020


	//----- nvinfo : EIATTR_PARAM_CBANK
	.align		4
        /*0080*/ 	.byte	0x04, 0x0a
        /*0082*/ 	.short	(.L_25 - .L_24)
	.align		4
.L_24:
        /*0084*/ 	.word	index@(.nv.constant0.triton_poi_fused_convolution_relu_4)
        /*0088*/ 	.short	0x0210
        /*008a*/ 	.short	0x0020


	//----- nvinfo : EIATTR_SW_WAR
	.align		4
.L_25:
        /*008c*/ 	.byte	0x04, 0x36
        /*008e*/ 	.short	(.L_27 - .L_26)
.L_26:
        /*0090*/ 	.word	0x00000008
.L_27:


//--------------------- .nv.callgraph             --------------------------
	.section	.nv.callgraph,"",@"SHT_CUDA_CALLGRAPH"
	.align	4
	.sectionentsize	8
	.align		4
        /*0000*/ 	.word	0x00000000
	.align		4
        /*0004*/ 	.word	0xffffffff
	.align		4
        /*0008*/ 	.word	0x00000000
	.align		4
        /*000c*/ 	.word	0xfffffffe
	.align		4
        /*0010*/ 	.word	0x00000000
	.align		4
        /*0014*/ 	.word	0xfffffffd
	.align		4
        /*0018*/ 	.word	0x00000000
	.align		4
        /*001c*/ 	.word	0xfffffffc


//--------------------- .text.triton_poi_fused_convolution_relu_4 --------------------------
	.section	.text.triton_poi_fused_convolution_relu_4,"ax",@progbits
	.sectionflags	@"SHF_BARRIERS=1"
	.align	128
        .global         triton_poi_fused_convolution_relu_4
        .type           triton_poi_fused_convolution_relu_4,@function
        .size           triton_poi_fused_convolution_relu_4,(.L_x_1 - triton_poi_fused_convolution_relu_4)
        .other          triton_poi_fused_convolution_relu_4,@"STO_CUDA_ENTRY STV_DEFAULT"
triton_poi_fused_convolution_relu_4:
.text.triton_poi_fused_convolution_relu_4:
[----:B------:R-:W0:Y:S01]  /*0000*/  LDC R1, c[0x0][0x28] ;  /* 0x00000a00ff017b82 */ /* 0x000e220000000800 */
[----:B------:R-:W1:Y:S07]  /*0010*/  S2R R3, SR_TID.X ;  /* 0x0000000000037919 */ /* 0x000e6e0000002100 */
[----:B------:R-:W2:Y:S01]  /*0020*/  LDC.64 R22, c[0x0][0x210] ;  /* 0x00008400ff167b82 */ /* 0x000ea20000000a00 */
[----:B------:R-:W-:Y:S01]  /*0030*/  CS2R R6, SRZ ;  /* 0x0000000000067805 */ /* 0x000fe2000001ff00 */
[----:B------:R-:W-:Y:S01]  /*0040*/  ULDC.64 UR6, c[0x0][0x208] ;  /* 0x0000820000067ab9 */ /* 0x000fe20000000a00 */
[----:B------:R-:W3:Y:S01]  /*0050*/  S2R R20, SR_CTAID.Y ;  /* 0x0000000000147919 */ /* 0x000ee20000002600 */
[----:B------:R-:W4:Y:S04]  /*0060*/  S2R R21, SR_CTAID.X ;  /* 0x0000000000157919 */ /* 0x000f280000002500 */
[----:B------:R-:W5:Y:S01]  /*0070*/  S2UR UR5, SR_CgaCtaId ;  /* 0x00000000000579c3 */ /* 0x000f620000008800 */
[----:B-1----:R-:W-:Y:S01]  /*0080*/  IMAD.SHL.U32 R2, R3, 0x4, RZ ;  /* 0x0000000403027824 */ /* 0x002fe200078e00ff */
[----:B------:R-:W-:-:S04]  /*0090*/  SHF.R.U32.HI R26, RZ, 0x6, R3 ;  /* 0x00000006ff1a7819 */ /* 0x000fc80000011603 */
[----:B------:R-:W-:Y:S02]  /*00a0*/  LOP3.LUT R5, R2, 0xfc, RZ, 0xc0, !PT ;  /* 0x000000fc02057812 */ /* 0x000fe400078ec0ff */
[----:B------:R-:W-:Y:S01]  /*00b0*/  SGXT.U32 R26, R26, 0x2 ;  /* 0x000000021a1a781a */ /* 0x000fe20000000000 */
[----:B----4-:R-:W-:Y:S01]  /*00c0*/  IMAD.SHL.U32 R21, R21, 0x10, RZ ;  /* 0x0000001015157824 */ /* 0x010fe200078e00ff */
[----:B---3--:R-:W-:-:S04]  /*00d0*/  PRMT R5, R5, 0x6540, R20 ;  /* 0x0000654005057816 */ /* 0x008fc80000000014 */
[----:B------:R-:W-:Y:S02]  /*00e0*/  SHF.R.S32.HI R0, RZ, 0x1f, R5 ;  /* 0x0000001fff007819 */ /* 0x000fe40000011405 */
[----:B------:R-:W-:Y:S02]  /*00f0*/  LOP3.LUT R17, R21, R26, RZ, 0xfc, !PT ;  /* 0x0000001a15117212 */ /* 0x000fe400078efcff */
[----:B------:R-:W-:Y:S02]  /*0100*/  LEA.HI R0, R0, R5, RZ, 0x6 ;  /* 0x0000000500007211 */ /* 0x000fe400078f30ff */
[----:B------:R-:W-:-:S03]  /*0110*/  ISETP.GE.AND P0, PT, R5, 0x100, PT ;  /* 0x000001000500780c */ /* 0x000fc60003f06270 */
[C---:B------:R-:W-:Y:S01]  /*0120*/  IMAD.SHL.U32 R4, R0.reuse, 0x1000, RZ ;  /* 0x0000100000047824 */ /* 0x040fe200078e00ff */
[----:B------:R-:W-:-:S04]  /*0130*/  LOP3.LUT R0, R0, 0xffffffc0, RZ, 0xc0, !PT ;  /* 0xffffffc000007812 */ /* 0x000fc800078ec0ff */
[----:B------:R-:W-:-:S04]  /*0140*/  LOP3.LUT R4, R4, 0xfffc0000, RZ, 0xc0, !PT ;  /* 0xfffc000004047812 */ /* 0x000fc800078ec0ff */
[----:B------:R-:W-:Y:S02]  /*0150*/  IADD3 R0, R4, R5, -R0 ;  /* 0x0000000504007210 */ /* 0x000fe40007ffe800 */
[----:B------:R-:W-:-:S03]  /*0160*/  CS2R R4, SRZ ;  /* 0x0000000000047805 */ /* 0x000fc6000001ff00 */
[----:B------:R-:W-:Y:S02]  /*0170*/  IMAD R17, R17, 0x40, R0 ;  /* 0x0000004011117824 */ /* 0x000fe400078e0200 */
[----:B------:R-:W-:Y:S01]  /*0180*/  IMAD.SHL.U32 R0, R3, 0x40, RZ ;  /* 0x0000004003007824 */ /* 0x000fe200078e00ff */
[----:B------:R-:W-:Y:S01]  /*0190*/  UMOV UR4, 0x400 ;  /* 0x0000040000047882 */ /* 0x000fe20000000000 */
[C---:B--2---:R-:W-:Y:S01]  /*01a0*/  IMAD.WIDE R12, R17.reuse, 0x4, R22 ;  /* 0x00000004110c7825 */ /* 0x044fe200078e0216 */
[----:B-----5:R-:W-:Y:S02]  /*01b0*/  UPRMT UR4, UR5, 0x654, UR4 ;  /* 0x0000065405047896 */ /* 0x020fe40008000004 */
[----:B------:R-:W-:Y:S02]  /*01c0*/  LOP3.LUT R15, R0, 0xfc0, RZ, 0xc0, !PT ;  /* 0x00000fc0000f7812 */ /* 0x000fe400078ec0ff */
[----:B------:R1:W2:Y:S01]  /*01d0*/  @!P0 LDG.E.EL.128 R4, desc[UR6][R12.64] ;  /* 0x000000060c048981 */ /* 0x0002a2000c2e1d00 */
[----:B------:R-:W-:Y:S01]  /*01e0*/  VIADD R19, R17, 0x100 ;  /* 0x0000010011137836 */ /* 0x000fe20000000000 */
[----:B------:R-:W-:-:S02]  /*01f0*/  LOP3.LUT R0, R15, 0x10, RZ, 0xfc, !PT ;  /* 0x000000100f007812 */ /* 0x000fc400078efcff */
[----:B------:R-:W-:Y:S02]  /*0200*/  CS2R R8, SRZ ;  /* 0x0000000000087805 */ /* 0x000fe4000001ff00 */
[C---:B------:R-:W-:Y:S02]  /*0210*/  LOP3.LUT R14, R15.reuse, 0x20, RZ, 0xfc, !PT ;  /* 0x000000200f0e7812 */ /* 0x040fe400078efcff */
[----:B------:R-:W-:Y:S02]  /*0220*/  CS2R R10, SRZ ;  /* 0x00000000000a7805 */ /* 0x000fe4000001ff00 */
[----:B------:R-:W-:Y:S01]  /*0230*/  LOP3.LUT R26, R15, R26, RZ, 0xfc, !PT ;  /* 0x0000001a0f1a7212 */ /* 0x000fe200078efcff */
[----:B------:R-:W-:Y:S01]  /*0240*/  IMAD.WIDE R18, R19, 0x4, R22 ;  /* 0x0000000413127825 */ /* 0x000fe200078e0216 */
[C---:B------:R-:W-:Y:S02]  /*0250*/  LEA.HI R27, R15.reuse, UR4, RZ, 0x1e ;  /* 0x000000040f1b7c11 */ /* 0x040fe4000f8ff0ff */
[----:B-1----:R-:W-:-:S02]  /*0260*/  LOP3.LUT R12, R15, 0x30, RZ, 0xfc, !PT ;  /* 0x000000300f0c7812 */ /* 0x002fc400078efcff */
[----:B------:R-:W-:Y:S01]  /*0270*/  LEA.HI R13, R0, UR4, RZ, 0x1e ;  /* 0x00000004000d7c11 */ /* 0x000fe2000f8ff0ff */
[C---:B------:R-:W-:Y:S01]  /*0280*/  VIADD R25, R17.reuse, 0x200 ;  /* 0x0000020011197836 */ /* 0x040fe20000000000 */
[----:B------:R-:W-:Y:S01]  /*0290*/  LEA.HI R29, R14, UR4, RZ, 0x1e ;  /* 0x000000040e1d7c11 */ /* 0x000fe2000f8ff0ff */
[----:B------:R-:W-:Y:S01]  /*02a0*/  IMAD R27, R26, 0x4, R27 ;  /* 0x000000041a1b7824 */ /* 0x000fe200078e021b */
[----:B------:R-:W-:Y:S01]  /*02b0*/  LEA.HI R15, R12, UR4, RZ, 0x1e ;  /* 0x000000040c0f7c11 */ /* 0x000fe2000f8ff0ff */
[C---:B------:R-:W-:Y:S01]  /*02c0*/  IMAD R0, R26.reuse, 0x4, R13 ;  /* 0x000000041a007824 */ /* 0x040fe200078e020d */
[----:B------:R1:W3:Y:S01]  /*02d0*/  @!P0 LDG.E.EL.128 R8, desc[UR6][R18.64] ;  /* 0x0000000612088981 */ /* 0x0002e2000c2e1d00 */
[C---:B------:R-:W-:Y:S01]  /*02e0*/  IMAD R29, R26.reuse, 0x4, R29 ;  /* 0x000000041a1d7824 */ /* 0x040fe200078e021d */
[----:B------:R-:W-:Y:S01]  /*02f0*/  CS2R R12, SRZ ;  /* 0x00000000000c7805 */ /* 0x000fe2000001ff00 */
[----:B------:R-:W-:Y:S01]  /*0300*/  IMAD R26, R26, 0x4, R15 ;  /* 0x000000041a1a7824 */ /* 0x000fe200078e020f */
[----:B------:R-:W-:Y:S01]  /*0310*/  CS2R R14, SRZ ;  /* 0x00000000000e7805 */ /* 0x000fe2000001ff00 */
[----:B------:R-:W-:-:S02]  /*0320*/  VIADD R17, R17, 0x300 ;  /* 0x0000030011117836 */ /* 0x000fc40000000000 */
[----:B------:R-:W-:Y:S01]  /*0330*/  IMAD.WIDE R24, R25, 0x4, R22 ;  /* 0x0000000419187825 */ /* 0x000fe200078e0216 */
[----:B-1----:R-:W-:-:S03]  /*0340*/  CS2R R18, SRZ ;  /* 0x0000000000127805 */ /* 0x002fc6000001ff00 */
[----:B------:R-:W-:Y:S01]  /*0350*/  IMAD.WIDE R22, R17, 0x4, R22 ;  /* 0x0000000411167825 */ /* 0x000fe200078e0216 */
[----:B------:R-:W-:Y:S01]  /*0360*/  CS2R R16, SRZ ;  /* 0x0000000000107805 */ /* 0x000fe2000001ff00 */
[----:B------:R1:W4:Y:S05]  /*0370*/  @!P0 LDG.E.EL.128 R12, desc[UR6][R24.64] ;  /* 0x00000006180c8981 */ /* 0x00032a000c2e1d00 */
[----:B------:R5:W4:Y:S01]  /*0380*/  @!P0 LDG.E.EL.128 R16, desc[UR6][R22.64] ;  /* 0x0000000616108981 */ /* 0x000b22000c2e1d00 */
[----:B------:R-:W-:Y:S01]  /*0390*/  SHF.R.S32.HI R28, RZ, 0x17, R20 ;  /* 0x00000017ff1c7819 */ /* 0x000fe20000011414 */
[----:B-1----:R-:W1:Y:S03]  /*03a0*/  LDC.64 R24, c[0x0][0x218] ;  /* 0x00008600ff187b82 */ /* 0x002e660000000a00 */
[----:B-----5:R-:W-:-:S02]  /*03b0*/  SGXT R23, R28, 0x1 ;  /* 0x000000011c17781a */ /* 0x020fc40000000200 */
[----:B------:R-:W-:-:S04]  /*03c0*/  PRMT R28, R3, 0x6540, R20 ;  /* 0x00006540031c7816 */ /* 0x000fc80000000014 */
[----:B------:R-:W-:Y:S02]  /*03d0*/  LEA.HI R23, R23, R28, RZ, 0x6 ;  /* 0x0000001c17177211 */ /* 0x000fe400078f30ff */
[----:B------:R-:W-:Y:S02]  /*03e0*/  ISETP.GE.AND P0, PT, R28, 0x100, PT ;  /* 0x000001001c00780c */ /* 0x000fe40003f06270 */
[----:B------:R-:W-:-:S05]  /*03f0*/  LOP3.LUT R23, R23, 0xffffffc0, RZ, 0xc0, !PT ;  /* 0xffffffc017177812 */ /* 0x000fca00078ec0ff */
[----:B------:R-:W-:-:S04]  /*0400*/  IMAD.IADD R28, R28, 0x1, -R23 ;  /* 0x000000011c1c7824 */ /* 0x000fc800078e0a17 */
[----:B-1----:R-:W-:Y:S01]  /*0410*/  IMAD.WIDE R24, R28, 0x4, R24 ;  /* 0x000000041c187825 */ /* 0x002fe200078e0218 */
[----:B--2---:R-:W-:Y:S04]  /*0420*/  STS [R27], R4 ;  /* 0x000000041b007388 */ /* 0x004fe80000000800 */
[----:B------:R-:W-:Y:S04]  /*0430*/  STS [R0+0x40], R5 ;  /* 0x0000400500007388 */ /* 0x000fe80000000800 */
[----:B------:R1:W-:Y:S04]  /*0440*/  STS [R29+0x80], R6 ;  /* 0x000080061d007388 */ /* 0x0003e80000000800 */
[----:B------:R2:W-:Y:S04]  /*0450*/  STS [R26+0xc0], R7 ;  /* 0x0000c0071a007388 */ /* 0x0005e80000000800 */
[----:B---3--:R3:W-:Y:S04]  /*0460*/  STS [R27+0x10], R8 ;  /* 0x000010081b007388 */ /* 0x0087e80000000800 */
[----:B------:R-:W-:Y:S04]  /*0470*/  STS [R0+0x50], R9 ;  /* 0x0000500900007388 */ /* 0x000fe80000000800 */
[----:B------:R5:W-:Y:S04]  /*0480*/  STS [R29+0x90], R10 ;  /* 0x0000900a1d007388 */ /* 0x000be80000000800 */
[----:B------:R1:W-:Y:S04]  /*0490*/  STS [R26+0xd0], R11 ;  /* 0x0000d00b1a007388 */ /* 0x0003e80000000800 */
[----:B----4-:R-:W-:Y:S04]  /*04a0*/  STS [R27+0x20], R12 ;  /* 0x0000200c1b007388 */ /* 0x010fe80000000800 */
[----:B------:R-:W-:Y:S04]  /*04b0*/  STS [R0+0x60], R13 ;  /* 0x0000600d00007388 */ /* 0x000fe80000000800 */
[----:B------:R-:W-:Y:S04]  /*04c0*/  STS [R29+0xa0], R14 ;  /* 0x0000a00e1d007388 */ /* 0x000fe80000000800 */
[----:B------:R-:W-:Y:S04]  /*04d0*/  STS [R26+0xe0], R15 ;  /* 0x0000e00f1a007388 */ /* 0x000fe80000000800 */
[----:B------:R-:W-:Y:S04]  /*04e0*/  STS [R27+0x30], R16 ;  /* 0x000030101b007388 */ /* 0x000fe80000000800 */
[----:B------:R4:W-:Y:S04]  /*04f0*/  STS [R0+0x70], R17 ;  /* 0x0000701100007388 */ /* 0x0009e80000000800 */
[----:B------:R-:W-:Y:S04]  /*0500*/  STS [R29+0xb0], R18 ;  /* 0x0000b0121d007388 */ /* 0x000fe80000000800 */
[----:B------:R3:W-:Y:S01]  /*0510*/  STS [R26+0xf0], R19 ;  /* 0x0000f0131a007388 */ /* 0x0007e20000000800 */
[----:B-1----:R-:W-:Y:S01]  /*0520*/  IMAD.MOV.U32 R6, RZ, RZ, RZ ;  /* 0x000000ffff067224 */ /* 0x002fe200078e00ff */
[----:B------:R-:W-:Y:S06]  /*0530*/  BAR.SYNC.DEFER_BLOCKING 0x0 ;  /* 0x0000000000007b1d */ /* 0x000fec0000010000 */
[----:B------:R1:W4:Y:S01]  /*0540*/  @!P0 LDG.E.EL R6, desc[UR6][R24.64] ;  /* 0x0000000618068981 */ /* 0x000322000c2e1900 */
[----:B--2---:R-:W-:-:S04]  /*0550*/  LOP3.LUT R7, R2, 0x3fc, RZ, 0xc0, !PT ;  /* 0x000003fc02077812 */ /* 0x004fc800078ec0ff */
[C---:B------:R-:W-:Y:S02]  /*0560*/  LOP3.LUT R5, R7.reuse, 0x400, RZ, 0xfc, !PT ;  /* 0x0000040007057812 */ /* 0x040fe400078efcff */
[C---:B---3--:R-:W-:Y:S02]  /*0570*/  LOP3.LUT R8, R7.reuse, 0x800, RZ, 0xfc, !PT ;  /* 0x0000080007087812 */ /* 0x048fe400078efcff */
[----:B-----5:R-:W-:Y:S02]  /*0580*/  LOP3.LUT R10, R7, 0xc00, RZ, 0xfc, !PT ;  /* 0x00000c00070a7812 */ /* 0x020fe400078efcff */
[----:B0-----:R-:W-:Y:S02]  /*0590*/  SHF.R.U32.HI R11, RZ, 0x2, R3 ;  /* 0x00000002ff0b7819 */ /* 0x001fe40000011603 */
[----:B----4-:R-:W-:Y:S02]  /*05a0*/  SHF.R.U32.HI R0, RZ, 0x2, R5 ;  /* 0x00000002ff007819 */ /* 0x010fe40000011605 */
[----:B------:R-:W-:-:S02]  /*05b0*/  SHF.R.U32.HI R9, RZ, 0x2, R8 ;  /* 0x00000002ff097819 */ /* 0x000fc40000011608 */
[----:B------:R-:W-:Y:S02]  /*05c0*/  SHF.R.U32.HI R10, RZ, 0x2, R10 ;  /* 0x00000002ff0a7819 */ /* 0x000fe4000001160a */
[----:B------:R-:W-:Y:S02]  /*05d0*/  LOP3.LUT R4, R3, 0xff, RZ, 0xc0, !PT ;  /* 0x000000ff03047812 */ /* 0x000fe400078ec0ff */
[----:B------:R-:W-:Y:S02]  /*05e0*/  SGXT.U32 R5, R11, 0x6 ;  /* 0x000000060b05781a */ /* 0x000fe40000000000 */
[----:B------:R-:W-:Y:S02]  /*05f0*/  LOP3.LUT R8, R0, 0x1fc, RZ, 0xc0, !PT ;  /* 0x000001fc00087812 */ /* 0x000fe400078ec0ff */
[----:B------:R-:W-:Y:S02]  /*0600*/  LOP3.LUT R3, R3, 0xfc, RZ, 0xc0, !PT ;  /* 0x000000fc03037812 */ /* 0x000fe400078ec0ff */
[----:B------:R-:W-:-:S02]  /*0610*/  LOP3.LUT R9, R9, 0x2fc, RZ, 0xc0, !PT ;  /* 0x000002fc09097812 */ /* 0x000fc400078ec0ff */
[----:B------:R-:W-:Y:S01]  /*0620*/  LOP3.LUT R11, R10, 0x3fc, RZ, 0xc0, !PT ;  /* 0x000003fc0a0b7812 */ /* 0x000fe200078ec0ff */
[----:B------:R-:W-:Y:S02]  /*0630*/  VIADD R8, R8, UR4 ;  /* 0x0000000408087c36 */ /* 0x000fe40008000000 */
[----:B------:R-:W-:Y:S02]  /*0640*/  VIADD R0, R3, UR4 ;  /* 0x0000000403007c36 */ /* 0x000fe40008000000 */
[----:B------:R-:W-:Y:S02]  /*0650*/  VIADD R10, R9, UR4 ;  /* 0x00000004090a7c36 */ /* 0x000fe40008000000 */
[----:B------:R-:W-:Y:S02]  /*0660*/  VIADD R12, R11, UR4 ;  /* 0x000000040b0c7c36 */ /* 0x000fe40008000000 */
[C---:B------:R-:W-:Y:S02]  /*0670*/  IMAD R8, R7.reuse, 0x4, R8 ;  /* 0x0000000407087824 */ /* 0x040fe400078e0208 */
[----:B------:R-:W-:-:S02]  /*0680*/  IMAD R17, R7, 0x4, R0 ;  /* 0x0000000407117824 */ /* 0x000fc400078e0200 */
[C---:B------:R-:W-:Y:S01]  /*0690*/  IMAD R3, R7.reuse, 0x4, R10 ;  /* 0x0000000407037824 */ /* 0x040fe200078e020a */
[----:B------:R-:W-:Y:S01]  /*06a0*/  LEA R27, R4, UR4, 0x3 ;  /* 0x00000004041b7c11 */ /* 0x000fe2000f8e18ff */
[----:B------:R-:W-:Y:S01]  /*06b0*/  IMAD R19, R7, 0x4, R12 ;  /* 0x0000000407137824 */ /* 0x000fe200078e020c */
[----:B-1----:R-:W-:Y:S04]  /*06c0*/  LDS R24, [R8+0x1000] ;  /* 0x0010000008187984 */ /* 0x002fe80000000800 */
[----:B------:R-:W-:Y:S04]  /*06d0*/  LDS R25, [R8+0x1004] ;  /* 0x0010040008197984 */ /* 0x000fe80000000800 */
[----:B------:R-:W-:Y:S04]  /*06e0*/  LDS R22, [R8+0x1008] ;  /* 0x0010080008167984 */ /* 0x000fe80000000800 */
[----:B------:R-:W-:Y:S04]  /*06f0*/  LDS R23, [R8+0x100c] ;  /* 0x00100c0008177984 */ /* 0x000fe80000000800 */
[----:B------:R-:W-:Y:S04]  /*0700*/  LDS R12, [R3+0x2000] ;  /* 0x00200000030c7984 */ /* 0x000fe80000000800 */
[----:B------:R-:W-:Y:S04]  /*0710*/  LDS R16, [R3+0x2004] ;  /* 0x0020040003107984 */ /* 0x000fe80000000800 */
[----:B------:R-:W-:Y:S04]  /*0720*/  LDS R15, [R3+0x2008] ;  /* 0x00200800030f7984 */ /* 0x000fe80000000800 */
[----:B------:R0:W-:Y:S04]  /*0730*/  LDS R13, [R3+0x200c] ;  /* 0x00200c00030d7984 */ /* 0x0001e80000000800 */
[----:B------:R-:W-:Y:S04]  /*0740*/  LDS R28, [R17+0xc] ;  /* 0x00000c00111c7984 */ /* 0x000fe80000000800 */
[----:B------:R-:W-:Y:S04]  /*0750*/  LDS R7, [R17+0x8] ;  /* 0x0000080011077984 */ /* 0x000fe80000000800 */
[----:B------:R-:W-:Y:S04]  /*0760*/  LDS R10, [R17+0x4] ;  /* 0x00000400110a7984 */ /* 0x000fe80000000800 */
[----:B------:R-:W-:Y:S04]  /*0770*/  LDS R4, [R17] ;  /* 0x0000000011047984 */ /* 0x000fe80000000800 */
[----:B------:R-:W-:Y:S04]  /*0780*/  LDS R0, [R19+0x3000] ;  /* 0x0030000013007984 */ /* 0x000fe80000000800 */
[----:B------:R-:W-:Y:S04]  /*0790*/  LDS R14, [R19+0x3004] ;  /* 0x00300400130e7984 */ /* 0x000fe80000000800 */
[----:B------:R-:W-:Y:S04]  /*07a0*/  LDS R9, [R19+0x3008] ;  /* 0x0030080013097984 */ /* 0x000fe80000000800 */
[----:B------:R-:W-:Y:S01]  /*07b0*/  LDS R8, [R19+0x300c] ;  /* 0x00300c0013087984 */ /* 0x000fe20000000800 */
[----:B------:R-:W-:Y:S01]  /*07c0*/  BAR.SYNC.DEFER_BLOCKING 0x0 ;  /* 0x0000000000007b1d */ /* 0x000fe20000010000 */
[----:B------:R-:W-:-:S02]  /*07d0*/  LEA R11, R5, UR4, 0x3 ;  /* 0x00000004050b7c11 */ /* 0x000fc4000f8e18ff */
[----:B0-----:R-:W-:-:S04]  /*07e0*/  LOP3.LUT R3, R5, 0x40, RZ, 0xfc, !PT ;  /* 0x0000004005037812 */ /* 0x001fc800078efcff */
[----:B------:R-:W-:Y:S02]  /*07f0*/  LEA R26, R3, UR4, 0x3 ;  /* 0x00000004031a7c11 */ /* 0x000fe4000f8e18ff */
[----:B------:R-:W-:-:S04]  /*0800*/  LOP3.LUT R18, R5, 0x80, RZ, 0xfc, !PT ;  /* 0x0000008005127812 */ /* 0x000fc800078efcff */
[----:B------:R-:W-:Y:S02]  /*0810*/  LEA R18, R18, UR4, 0x3 ;  /* 0x0000000412127c11 */ /* 0x000fe4000f8e18ff */
[----:B------:R-:W-:Y:S02]  /*0820*/  LOP3.LUT R21, R21, 0xc, R2, 0xf8, !PT ;  /* 0x0000000c15157812 */ /* 0x000fe400078ef802 */
[----:B------:R-:W0:Y:S01]  /*0830*/  LDC.64 R2, c[0x0][0x220] ;  /* 0x00008800ff027b82 */ /* 0x000e220000000a00 */
[----:B------:R-:W-:Y:S07]  /*0840*/  STS [R27], R6 ;  /* 0x000000061b007388 */ /* 0x000fee0000000800 */
[----:B------:R-:W-:Y:S06]  /*0850*/  BAR.SYNC.DEFER_BLOCKING 0x0 ;  /* 0x0000000000007b1d */ /* 0x000fec0000010000 */
[----:B------:R-:W1:Y:S04]  /*0860*/  LDS R11, [R11] ;  /* 0x000000000b0b7984 */ /* 0x000e680000000800 */
[----:B------:R-:W2:Y:S04]  /*0870*/  LDS R26, [R26] ;  /* 0x000000001a1a7984 */ /* 0x000ea80000000800 */
[----:B------:R-:W3:Y:S01]  /*0880*/  LDS R18, [R18] ;  /* 0x0000000012127984 */ /* 0x000ee20000000800 */
[CC--:B-1----:R-:W-:Y:S01]  /*0890*/  FSETP.GEU.AND P1, PT, R7.reuse, -R11.reuse, PT ;  /* 0x8000000b0700720b */ /* 0x0c2fe20003f2e000 */
[--C-:B------:R-:W-:Y:S01]  /*08a0*/  FADD R6, R7, R11.reuse ;  /* 0x0000000b07067221 */ /* 0x100fe20000000000 */
[CC--:B------:R-:W-:Y:S01]  /*08b0*/  FSETP.GEU.AND P0, PT, R28.reuse, -R11.reuse, PT ;  /* 0x8000000b1c00720b */ /* 0x0c0fe20003f0e000 */
[--C-:B------:R-:W-:Y:S01]  /*08c0*/  FADD R7, R28, R11.reuse ;  /* 0x0000000b1c077221 */ /* 0x100fe20000000000 */
[----:B------:R-:W-:Y:S01]  /*08d0*/  IMAD.SHL.U32 R28, R20, 0x100, RZ ;  /* 0x00000100141c7824 */ /* 0x000fe200078e00ff */
[CC--:B------:R-:W-:Y:S01]  /*08e0*/  FSETP.GEU.AND P2, PT, R10.reuse, -R11.reuse, PT ;  /* 0x8000000b0a00720b */ /* 0x0c0fe20003f4e000 */
[--C-:B------:R-:W-:Y:S01]  /*08f0*/  FADD R10, R10, R11.reuse ;  /* 0x0000000b0a0a7221 */ /* 0x100fe20000000000 */
[C---:B------:R-:W-:Y:S01]  /*0900*/  FSETP.GEU.AND P3, PT, R4.reuse, -R11, PT ;  /* 0x8000000b0400720b */ /* 0x040fe20003f6e000 */
[----:B------:R-:W-:Y:S01]  /*0910*/  FADD R4, R4, R11 ;  /* 0x0000000b04047221 */ /* 0x000fe20000000000 */
[----:B------:R-:W-:-:S02]  /*0920*/  PRMT R11, R5, 0x6540, R20 ;  /* 0x00006540050b7816 */ /* 0x000fc40000000014 */
[----:B------:R-:W-:Y:S02]  /*0930*/  LOP3.LUT R19, R28, 0x40, R5, 0xfe, !PT ;  /* 0x000000401c137812 */ /* 0x000fe400078efe05 */
[----:B------:R-:W-:Y:S02]  /*0940*/  LOP3.LUT R20, R28, 0x80, R5, 0xfe, !PT ;  /* 0x000000801c147812 */ /* 0x000fe400078efe05 */
[----:B------:R-:W-:Y:S02]  /*0950*/  LOP3.LUT R28, R28, 0xc0, R5, 0xfe, !PT ;  /* 0x000000c01c1c7812 */ /* 0x000fe400078efe05 */
[----:B------:R-:W-:-:S04]  /*0960*/  LOP3.LUT R5, R5, 0xc0, RZ, 0xfc, !PT ;  /* 0x000000c005057812 */ /* 0x000fc800078efcff */
[----:B------:R-:W-:-:S06]  /*0970*/  LEA R17, R5, UR4, 0x3 ;  /* 0x0000000405117c11 */ /* 0x000fcc000f8e18ff */
[----:B------:R-:W1:Y:S01]  /*0980*/  LDS R17, [R17] ;  /* 0x0000000011117984 */ /* 0x000e620000000800 */
[C---:B------:R-:W-:Y:S01]  /*0990*/  ISETP.GE.AND P4, PT, R11.reuse, 0x100, PT ;  /* 0x000001000b00780c */ /* 0x040fe20003f86270 */
[----:B------:R-:W-:Y:S01]  /*09a0*/  IMAD R11, R11, 0x1000, R21 ;  /* 0x000010000b0b7824 */ /* 0x000fe200078e0215 */
[----:B------:R-:W-:Y:S02]  /*09b0*/  SEL R5, R10, RZ, P2 ;  /* 0x000000ff0a057207 */ /* 0x000fe40001000000 */
[----:B------:R-:W-:Y:S01]  /*09c0*/  SEL R6, R6, RZ, P1 ;  /* 0x000000ff06067207 */ /* 0x000fe20000800000 */
[----:B0-----:R-:W-:Y:S01]  /*09d0*/  IMAD.WIDE R10, R11, 0x4, R2 ;  /* 0x000000040b0a7825 */ /* 0x001fe200078e0202 */
[----:B------:R-:W-:Y:S02]  /*09e0*/  SEL R7, R7, RZ, P0 ;  /* 0x000000ff07077207 */ /* 0x000fe40000000000 */
[----:B------:R-:W-:Y:S02]  /*09f0*/  SEL R4, R4, RZ, P3 ;  /* 0x000000ff04047207 */ /* 0x000fe40001800000 */
[----:B------:R-:W-:-:S02]  /*0a00*/  ISETP.GE.AND P6, PT, R19, 0x100, PT ;  /* 0x000001001300780c */ /* 0x000fc40003fc6270 */
[CC--:B--2---:R-:W-:Y:S01]  /*0a10*/  FSETP.GEU.AND P2, PT, R25.reuse, -R26.reuse, PT ;  /* 0x8000001a1900720b */ /* 0x0c4fe20003f4e000 */
[----:B------:R0:W-:Y:S01]  /*0a20*/  @!P4 STG.E.128 desc[UR6][R10.64], R4 ;  /* 0x000000040a00c986 */ /* 0x0001e2000c101d06 */
[CC--:B------:R-:W-:Y:S01]  /*0a30*/  FSETP.GEU.AND P4, PT, R22.reuse, -R26.reuse, PT ;  /* 0x8000001a1600720b */ /* 0x0c0fe20003f8e000 */
[--C-:B------:R-:W-:Y:S01]  /*0a40*/  FADD R25, R25, R26.reuse ;  /* 0x0000001a19197221 */ /* 0x100fe20000000000 */
[----:B------:R-:W-:Y:S01]  /*0a50*/  FADD R22, R22, R26 ;  /* 0x0000001a16167221 */ /* 0x000fe20000000000 */
[----:B------:R-:W-:Y:S01]  /*0a60*/  IMAD R27, R19, 0x1000, R21 ;  /* 0x00001000131b7824 */ /* 0x000fe200078e0215 */
[-C--:B------:R-:W-:Y:S02]  /*0a70*/  FSETP.GEU.AND P5, PT, R23, -R26.reuse, PT ;  /* 0x8000001a1700720b */ /* 0x080fe40003fae000 */
[----:B------:R-:W-:Y:S02]  /*0a80*/  FSETP.GEU.AND P3, PT, R24, -R26, PT ;  /* 0x8000001a1800720b */ /* 0x000fe40003f6e000 */
[----:B------:R-:W-:-:S02]  /*0a90*/  ISETP.GE.AND P1, PT, R20, 0x100, PT ;  /* 0x000001001400780c */ /* 0x000fc40003f26270 */
[----:B------:R-:W-:Y:S01]  /*0aa0*/  ISETP.GE.AND P0, PT, R28, 0x100, PT ;  /* 0x000001001c00780c */ /* 0x000fe20003f06270 */
[--C-:B0-----:R-:W-:Y:S01]  /*0ab0*/  FADD R7, R23, R26.reuse ;  /* 0x0000001a17077221 */ /* 0x101fe20000000000 */
[----:B------:R-:W-:Y:S01]  /*0ac0*/  FADD R4, R24, R26 ;  /* 0x0000001a18047221 */ /* 0x000fe20000000000 */
[----:B------:R-:W-:Y:S01]  /*0ad0*/  IMAD.WIDE R10, R27, 0x4, R2 ;  /* 0x000000041b0a7825 */ /* 0x000fe200078e0202 */
[----:B------:R-:W-:Y:S02]  /*0ae0*/  SEL R5, R25, RZ, P2 ;  /* 0x000000ff19057207 */ /* 0x000fe40001000000 */
[----:B------:R-:W-:Y:S02]  /*0af0*/  SEL R6, R22, RZ, P4 ;  /* 0x000000ff16067207 */ /* 0x000fe40002000000 */
[----:B------:R-:W-:Y:S02]  /*0b00*/  SEL R4, R4, RZ, P3 ;  /* 0x000000ff04047207 */ /* 0x000fe40001800000 */
[----:B------:R-:W-:-:S02]  /*0b10*/  SEL R7, R7, RZ, P5 ;  /* 0x000000ff07077207 */ /* 0x000fc40002800000 */
[CC--:B---3--:R-:W-:Y:S01]  /*0b20*/  FSETP.GEU.AND P3, PT, R15.reuse, -R18.reuse, PT ;  /* 0x800000120f00720b */ /* 0x0c8fe20003f6e000 */
[--C-:B------:R-:W-:Y:S01]  /*0b30*/  FADD R15, R15, R18.reuse ;  /* 0x000000120f0f7221 */ /* 0x100fe20000000000 */
[-C--:B------:R-:W-:Y:S01]  /*0b40*/  FSETP.GEU.AND P2, PT, R16, -R18.reuse, PT ;  /* 0x800000121000720b */ /* 0x080fe20003f4e000 */
[--C-:B------:R-:W-:Y:S01]  /*0b50*/  IMAD R19, R28, 0x1000, R21.reuse ;  /* 0x000010001c137824 */ /* 0x100fe200078e0215 */
[-C--:B------:R-:W-:Y:S01]  /*0b60*/  FSETP.GEU.AND P5, PT, R12, -R18.reuse, PT ;  /* 0x800000120c00720b */ /* 0x080fe20003fae000 */
[--C-:B------:R-:W-:Y:S01]  /*0b70*/  FADD R16, R16, R18.reuse ;  /* 0x0000001210107221 */ /* 0x100fe20000000000 */
[C-C-:B------:R-:W-:Y:S01]  /*0b80*/  FADD R22, R13.reuse, R18.reuse ;  /* 0x000000120d167221 */ /* 0x140fe20000000000 */
[----:B------:R-:W-:Y:S01]  /*0b90*/  FADD R12, R12, R18 ;  /* 0x000000120c0c7221 */ /* 0x000fe20000000000 */
[----:B------:R-:W-:Y:S01]  /*0ba0*/  IMAD R21, R20, 0x1000, R21 ;  /* 0x0000100014157824 */ /* 0x000fe200078e0215 */
[----:B------:R-:W-:Y:S01]  /*0bb0*/  FSETP.GEU.AND P4, PT, R13, -R18, PT ;  /* 0x800000120d00720b */ /* 0x000fe20003f8e000 */
[----:B------:R0:W-:Y:S01]  /*0bc0*/  @!P6 STG.E.128 desc[UR6][R10.64], R4 ;  /* 0x000000040a00e986 */ /* 0x0001e2000c101d06 */
[C---:B-1----:R-:W-:Y:S01]  /*0bd0*/  FSETP.GEU.AND P6, PT, R14.reuse, -R17, PT ;  /* 0x800000110e00720b */ /* 0x042fe20003fce000 */
[----:B------:R-:W-:Y:S01]  /*0be0*/  FADD R18, R14, R17 ;  /* 0x000000110e127221 */ /* 0x000fe20000000000 */
[----:B------:R-:W-:Y:S01]  /*0bf0*/  SEL R14, R15, RZ, P3 ;  /* 0x000000ff0f0e7207 */ /* 0x000fe20001800000 */
[----:B------:R-:W-:Y:S01]  /*0c00*/  IMAD.WIDE R20, R21, 0x4, R2 ;  /* 0x0000000415147825 */ /* 0x000fe200078e0202 */
[----:B------:R-:W-:-:S02]  /*0c10*/  SEL R12, R12, RZ, P5 ;  /* 0x000000ff0c0c7207 */ /* 0x000fc40002800000 */
[----:B------:R-:W-:Y:S02]  /*0c20*/  SEL R13, R16, RZ, P2 ;  /* 0x000000ff100d7207 */ /* 0x000fe40001000000 */
[----:B------:R-:W-:Y:S02]  /*0c30*/  SEL R15, R22, RZ, P4 ;  /* 0x000000ff160f7207 */ /* 0x000fe40002000000 */
[CC--:B------:R-:W-:Y:S01]  /*0c40*/  FSETP.GEU.AND P5, PT, R9.reuse, -R17.reuse, PT ;  /* 0x800000110900720b */ /* 0x0c0fe20003fae000 */
[--C-:B------:R-:W-:Y:S01]  /*0c50*/  FADD R9, R9, R17.reuse ;  /* 0x0000001109097221 */ /* 0x100fe20000000000 */
[CC--:B------:R-:W-:Y:S01]  /*0c60*/  FSETP.GEU.AND P2, PT, R8.reuse, -R17.reuse, PT ;  /* 0x800000110800720b */ /* 0x0c0fe20003f4e000 */
[--C-:B------:R-:W-:Y:S01]  /*0c70*/  FADD R8, R8, R17.reuse ;  /* 0x0000001108087221 */ /* 0x100fe20000000000 */
[C---:B------:R-:W-:Y:S01]  /*0c80*/  FSETP.GEU.AND P3, PT, R0.reuse, -R17, PT ;  /* 0x800000110000720b */ /* 0x040fe20003f6e000 */
[----:B------:R-:W-:Y:S01]  /*0c90*/  FADD R0, R0, R17 ;  /* 0x0000001100007221 */ /* 0x000fe20000000000 */
[----:B------:R1:W-:Y:S01]  /*0ca0*/  @!P1 STG.E.128 desc[UR6][R20.64], R12 ;  /* 0x0000000c14009986 */ /* 0x0003e2000c101d06 */
[----:B------:R-:W-:Y:S01]  /*0cb0*/  IMAD.WIDE R2, R19, 0x4, R2 ;  /* 0x0000000413027825 */ /* 0x000fe200078e0202 */
[----:B0-----:R-:W-:-:S02]  /*0cc0*/  SEL R5, R18, RZ, P6 ;  /* 0x000000ff12057207 */ /* 0x001fc40003000000 */
[----:B------:R-:W-:Y:S02]  /*0cd0*/  SEL R6, R9, RZ, P5 ;  /* 0x000000ff09067207 */ /* 0x000fe40002800000 */
[----:B------:R-:W-:Y:S02]  /*0ce0*/  SEL R7, R8, RZ, P2 ;  /* 0x000000ff08077207 */ /* 0x000fe40001000000 */
[----:B------:R-:W-:Y:S01]  /*0cf0*/  SEL R4, R0, RZ, P3 ;  /* 0x000000ff00047207 */ /* 0x000fe20001800000 */
[----:B------:R-:W-:Y:S06]  /*0d00*/  @P0 EXIT ;  /* 0x000000000000094d */ /* 0x000fec0003800000 */
[----:B------:R-:W-:Y:S01]  /*0d10*/  STG.E.128 desc[UR6][R2.64], R4 ;  /* 0x0000000402007986 */ /* 0x000fe2000c101d06 */
[----:B------:R-:W-:Y:S05]  /*0d20*/  EXIT ;  /* 0x000000000000794d */ /* 0x000fea0003800000 */
.L_x_0:
[----:B------:R-:W-:-:S00]  /*0d30*/  BRA `(.L_x_0) ;  /* 0xfffffffc00fc7947 */ /* 0x000fc0000383ffff */
[----:B------:R-:W-:-:S00]  /*0d40*/  NOP ;  /* 0x0000000000007918 */ /* 0x000fc00000000000 */
        /* <DEDUP_REMOVED lines=11> */
.L_x_1:


//--------------------- .nv.shared.triton_poi_fused_convolution_relu_4 --------------------------
	.section	.nv.shared.triton_poi_fused_convolution_relu_4,"aw",@nobits
	.sectionflags	@""
	.align	16
	.zero		1024


//--------------------- .nv.constant0.triton_poi_fused_convolution_relu_4 --------------------------
	.section	.nv.constant0.triton_poi_fused_convolution_relu_4,"a",@progbits
	.sectionflags	@""
	.align	4
.nv.constant0.triton_poi_fused_convolution_relu_4:
	.zero		560
